//
// Generated by NVIDIA NVVM Compiler
//
// Compiler Build ID: CL-36424714
// Cuda compilation tools, release 13.0, V13.0.88
// Based on NVVM 20.0.0
//

.version 9.0
.target sm_100
.address_size 64

	// .globl	_Z20tiled_mat_mul_kernelPKfS0_Pfiii
// _ZZ20tiled_mat_mul_kernelPKfS0_PfiiiE3shA has been demoted
// _ZZ20tiled_mat_mul_kernelPKfS0_PfiiiE3shB has been demoted

.visible .entry _Z20tiled_mat_mul_kernelPKfS0_Pfiii(
	.param .u64 .ptr .align 1 _Z20tiled_mat_mul_kernelPKfS0_Pfiii_param_0,
	.param .u64 .ptr .align 1 _Z20tiled_mat_mul_kernelPKfS0_Pfiii_param_1,
	.param .u64 .ptr .align 1 _Z20tiled_mat_mul_kernelPKfS0_Pfiii_param_2,
	.param .u32 _Z20tiled_mat_mul_kernelPKfS0_Pfiii_param_3,
	.param .u32 _Z20tiled_mat_mul_kernelPKfS0_Pfiii_param_4,
	.param .u32 _Z20tiled_mat_mul_kernelPKfS0_Pfiii_param_5
)
{
	.reg .pred 	%p<12>;
	.reg .b32 	%r<43>;
	.reg .b32 	%f<63>;
	.reg .b64 	%rd<13>;
	// demoted variable
	.shared .align 4 .b8 _ZZ20tiled_mat_mul_kernelPKfS0_PfiiiE3shA[1088];
	// demoted variable
	.shared .align 4 .b8 _ZZ20tiled_mat_mul_kernelPKfS0_PfiiiE3shB[1088];
	ld.param.u64 	%rd3, [_Z20tiled_mat_mul_kernelPKfS0_Pfiii_param_0];
	ld.param.u64 	%rd4, [_Z20tiled_mat_mul_kernelPKfS0_Pfiii_param_1];
	ld.param.u64 	%rd5, [_Z20tiled_mat_mul_kernelPKfS0_Pfiii_param_2];
	ld.param.u32 	%r24, [_Z20tiled_mat_mul_kernelPKfS0_Pfiii_param_3];
	ld.param.u32 	%r25, [_Z20tiled_mat_mul_kernelPKfS0_Pfiii_param_4];
	ld.param.u32 	%r26, [_Z20tiled_mat_mul_kernelPKfS0_Pfiii_param_5];
	mov.u32 	%r27, %ctaid.x;
	mov.u32 	%r28, %ctaid.y;
	mov.u32 	%r38, %tid.x;
	mov.u32 	%r40, %tid.y;
	shl.b32 	%r29, %r28, 4;
	add.s32 	%r3, %r29, %r40;
	shl.b32 	%r4, %r27, 4;
	add.s32 	%r5, %r4, %r38;
	setp.lt.s32 	%p1, %r25, 1;
	mov.f32 	%f62, 0f00000000;
	@%p1 bra 	$L__BB0_7;
	add.s32 	%r30, %r25, 15;
	shr.u32 	%r31, %r30, 4;
	mul.lo.s32 	%r32, %r40, 68;
	mov.u32 	%r33, _ZZ20tiled_mat_mul_kernelPKfS0_PfiiiE3shA;
	add.s32 	%r6, %r33, %r32;
	shl.b32 	%r34, %r38, 2;
	add.s32 	%r7, %r6, %r34;
	mov.u32 	%r35, _ZZ20tiled_mat_mul_kernelPKfS0_PfiiiE3shB;
	add.s32 	%r9, %r35, %r34;
	add.s32 	%r8, %r9, %r32;
	neg.s32 	%r42, %r31;
	mad.lo.s32 	%r36, %r40, %r26, %r38;
	add.s32 	%r41, %r36, %r4;
	shl.b32 	%r12, %r26, 4;
	mad.lo.s32 	%r39, %r25, %r3, %r38;
	cvta.to.global.u64 	%rd1, %rd3;
	cvta.to.global.u64 	%rd2, %rd4;
	mov.f32 	%f62, 0f00000000;
$L__BB0_2:
	setp.ge.s32 	%p2, %r3, %r24;
	setp.ge.s32 	%p3, %r38, %r25;
	mov.f32 	%f60, 0f00000000;
	or.pred  	%p4, %p2, %p3;
	@%p4 bra 	$L__BB0_4;
	mul.wide.u32 	%rd6, %r39, 4;
	add.s64 	%rd7, %rd1, %rd6;
	ld.global.f32 	%f60, [%rd7];
$L__BB0_4:
	setp.ge.s32 	%p5, %r5, %r26;
	st.shared.f32 	[%r7], %f60;
	setp.ge.s32 	%p6, %r40, %r25;
	mov.f32 	%f61, 0f00000000;
	or.pred  	%p7, %p6, %p5;
	@%p7 bra 	$L__BB0_6;
	mul.wide.s32 	%rd8, %r41, 4;
	add.s64 	%rd9, %rd2, %rd8;
	ld.global.f32 	%f61, [%rd9];
$L__BB0_6:
	st.shared.f32 	[%r8], %f61;
	bar.sync 	0;
	ld.shared.f32 	%f12, [%r6];
	ld.shared.f32 	%f13, [%r9];
	fma.rn.f32 	%f14, %f12, %f13, %f62;
	ld.shared.f32 	%f15, [%r6+4];
	ld.shared.f32 	%f16, [%r9+68];
	fma.rn.f32 	%f17, %f15, %f16, %f14;
	ld.shared.f32 	%f18, [%r6+8];
	ld.shared.f32 	%f19, [%r9+136];
	fma.rn.f32 	%f20, %f18, %f19, %f17;
	ld.shared.f32 	%f21, [%r6+12];
	ld.shared.f32 	%f22, [%r9+204];
	fma.rn.f32 	%f23, %f21, %f22, %f20;
	ld.shared.f32 	%f24, [%r6+16];
	ld.shared.f32 	%f25, [%r9+272];
	fma.rn.f32 	%f26, %f24, %f25, %f23;
	ld.shared.f32 	%f27, [%r6+20];
	ld.shared.f32 	%f28, [%r9+340];
	fma.rn.f32 	%f29, %f27, %f28, %f26;
	ld.shared.f32 	%f30, [%r6+24];
	ld.shared.f32 	%f31, [%r9+408];
	fma.rn.f32 	%f32, %f30, %f31, %f29;
	ld.shared.f32 	%f33, [%r6+28];
	ld.shared.f32 	%f34, [%r9+476];
	fma.rn.f32 	%f35, %f33, %f34, %f32;
	ld.shared.f32 	%f36, [%r6+32];
	ld.shared.f32 	%f37, [%r9+544];
	fma.rn.f32 	%f38, %f36, %f37, %f35;
	ld.shared.f32 	%f39, [%r6+36];
	ld.shared.f32 	%f40, [%r9+612];
	fma.rn.f32 	%f41, %f39, %f40, %f38;
	ld.shared.f32 	%f42, [%r6+40];
	ld.shared.f32 	%f43, [%r9+680];
	fma.rn.f32 	%f44, %f42, %f43, %f41;
	ld.shared.f32 	%f45, [%r6+44];
	ld.shared.f32 	%f46, [%r9+748];
	fma.rn.f32 	%f47, %f45, %f46, %f44;
	ld.shared.f32 	%f48, [%r6+48];
	ld.shared.f32 	%f49, [%r9+816];
	fma.rn.f32 	%f50, %f48, %f49, %f47;
	ld.shared.f32 	%f51, [%r6+52];
	ld.shared.f32 	%f52, [%r9+884];
	fma.rn.f32 	%f53, %f51, %f52, %f50;
	ld.shared.f32 	%f54, [%r6+56];
	ld.shared.f32 	%f55, [%r9+952];
	fma.rn.f32 	%f56, %f54, %f55, %f53;
	ld.shared.f32 	%f57, [%r6+60];
	ld.shared.f32 	%f58, [%r9+1020];
	fma.rn.f32 	%f62, %f57, %f58, %f56;
	bar.sync 	0;
	add.s32 	%r42, %r42, 1;
	setp.ne.s32 	%p8, %r42, 0;
	add.s32 	%r41, %r41, %r12;
	add.s32 	%r40, %r40, 16;
	add.s32 	%r39, %r39, 16;
	add.s32 	%r38, %r38, 16;
	@%p8 bra 	$L__BB0_2;
$L__BB0_7:
	setp.ge.s32 	%p9, %r3, %r24;
	setp.ge.s32 	%p10, %r5, %r26;
	or.pred  	%p11, %p9, %p10;
	@%p11 bra 	$L__BB0_9;
	mad.lo.s32 	%r37, %r26, %r3, %r5;
	cvta.to.global.u64 	%rd10, %rd5;
	mul.wide.u32 	%rd11, %r37, 4;
	add.s64 	%rd12, %rd10, %rd11;
	st.global.f32 	[%rd12], %f62;
$L__BB0_9:
	ret;

}


// ===== COMPILED SASS (sm_100) =====

	.target	sm_100

	.elftype	@"ET_EXEC"


//--------------------- .note.nv.tkinfo           --------------------------
	.section	.note.nv.tkinfo,"",@"SHT_NOTE"
	.sectionflags	@"SHF_NOTE_NV_TKINFO"
	.tkinfo
        /*0018*/ 	.word	0x00000002
        /*0030*/ 	.string	""
        /*0030*/ 	.string	"ptxas"
        /*0030*/ 	.string	"Cuda compilation tools, release 13.0, V13.0.88"
        /*0030*/ 	.string	"Build cuda_13.0.r13.0/compiler.36424714_0"
        /*0030*/ 	.string	"-arch sm_100 -m 64 "



//--------------------- .note.nv.cuinfo           --------------------------
	.section	.note.nv.cuinfo,"",@"SHT_NOTE"
	.sectionflags	@"SHF_NOTE_NV_CUINFO"
        /*0018*/ 	.short	0x0002
        /*001a*/ 	.short	0x0064
        /*001c*/ 	.short	0x0082
	.zero		2


//--------------------- .nv.info                  --------------------------
	.section	.nv.info,"",@"SHT_CUDA_INFO"
	.align	4


	//----- nvinfo : EIATTR_REGCOUNT
	.align		4
        /*0000*/ 	.byte	0x04, 0x2f
        /*0002*/ 	.short	(.L_1 - .L_0)
	.align		4
.L_0:
        /*0004*/ 	.word	index@(_Z20tiled_mat_mul_kernelPKfS0_Pfiii)
        /*0008*/ 	.word	0x00000020


	//----- nvinfo : EIATTR_FRAME_SIZE
	.align		4
.L_1:
        /*000c*/ 	.byte	0x04, 0x11
        /*000e*/ 	.short	(.L_3 - .L_2)
	.align		4
.L_2:
        /*0010*/ 	.word	index@(_Z20tiled_mat_mul_kernelPKfS0_Pfiii)
        /*0014*/ 	.word	0x00000000


	//----- nvinfo : EIATTR_MIN_STACK_SIZE
	.align		4
.L_3:
        /*0018*/ 	.byte	0x04, 0x12
        /*001a*/ 	.short	(.L_5 - .L_4)
	.align		4
.L_4:
        /*001c*/ 	.word	index@(_Z20tiled_mat_mul_kernelPKfS0_Pfiii)
        /*0020*/ 	.word	0x00000000
.L_5:


//--------------------- .nv.compat                --------------------------
	.section	.nv.compat,"",@"SHT_CUDA_COMPAT_INFO"
	.align	4
        /*0000*/ 	.byte	0x02, 0x09, 0x00, 0x00, 0x02, 0x02, 0x01, 0x00, 0x02, 0x05, 0x05, 0x00, 0x03, 0x07, 0x01, 0x01
        /*0010*/ 	.byte	0x02, 0x03, 0x00, 0x00, 0x02, 0x06, 0x01, 0x00, 0x04, 0x0b, 0x08, 0x00, 0x09, 0x00, 0x00, 0x00
        /*0020*/ 	.byte	0x00, 0x00, 0x00, 0x00


//--------------------- .nv.info._Z20tiled_mat_mul_kernelPKfS0_Pfiii --------------------------
	.section	.nv.info._Z20tiled_mat_mul_kernelPKfS0_Pfiii,"",@"SHT_CUDA_INFO"
	.sectionflags	@""
	.align	4


	//----- nvinfo : EIATTR_CUDA_API_VERSION
	.align		4
        /*0000*/ 	.byte	0x04, 0x37
        /*0002*/ 	.short	(.L_7 - .L_6)
.L_6:
        /*0004*/ 	.word	0x00000082


	//----- nvinfo : EIATTR_KPARAM_INFO
	.align		4
.L_7:
        /*0008*/ 	.byte	0x04, 0x17
        /*000a*/ 	.short	(.L_9 - .L_8)
.L_8:
        /*000c*/ 	.word	0x00000000
        /*0010*/ 	.short	0x0005
        /*0012*/ 	.short	0x0020
        /*0014*/ 	.byte	0x00, 0xf0, 0x11, 0x00


	//----- nvinfo : EIATTR_KPARAM_INFO
	.align		4
.L_9:
        /*0018*/ 	.byte	0x04, 0x17
        /*001a*/ 	.short	(.L_11 - .L_10)
.L_10:
        /*001c*/ 	.word	0x00000000
        /*0020*/ 	.short	0x0004
        /*0022*/ 	.short	0x001c
        /*0024*/ 	.byte	0x00, 0xf0, 0x11, 0x00


	//----- nvinfo : EIATTR_KPARAM_INFO
	.align		4
.L_11:
        /*0028*/ 	.byte	0x04, 0x17
        /*002a*/ 	.short	(.L_13 - .L_12)
.L_12:
        /*002c*/ 	.word	0x00000000
        /*0030*/ 	.short	0x0003
        /*0032*/ 	.short	0x0018
        /*0034*/ 	.byte	0x00, 0xf0, 0x11, 0x00


	//----- nvinfo : EIATTR_KPARAM_INFO
	.align		4
.L_13:
        /*0038*/ 	.byte	0x04, 0x17
        /*003a*/ 	.short	(.L_15 - .L_14)
.L_14:
        /*003c*/ 	.word	0x00000000
        /*0040*/ 	.short	0x0002
        /*0042*/ 	.short	0x0010
        /*0044*/ 	.byte	0x00, 0xf5, 0x21, 0x00


	//----- nvinfo : EIATTR_KPARAM_INFO
	.align		4
.L_15:
        /*0048*/ 	.byte	0x04, 0x17
        /*004a*/ 	.short	(.L_17 - .L_16)
.L_16:
        /*004c*/ 	.word	0x00000000
        /*0050*/ 	.short	0x0001
        /*0052*/ 	.short	0x0008
        /*0054*/ 	.byte	0x00, 0xf5, 0x21, 0x00


	//----- nvinfo : EIATTR_KPARAM_INFO
	.align		4
.L_17:
        /*0058*/ 	.byte	0x04, 0x17
        /*005a*/ 	.short	(.L_19 - .L_18)
.L_18:
        /*005c*/ 	.word	0x00000000
        /*0060*/ 	.short	0x0000
        /*0062*/ 	.short	0x0000
        /*0064*/ 	.byte	0x00, 0xf5, 0x21, 0x00


	//----- nvinfo : EIATTR_SPARSE_MMA_MASK
	.align		4
.L_19:
        /*0068*/ 	.byte	0x03, 0x50
        /*006a*/ 	.short	0x0000


	//----- nvinfo : EIATTR_MAXREG_COUNT
	.align		4
        /*006c*/ 	.byte	0x03, 0x1b
        /*006e*/ 	.short	0x00ff


	//----- nvinfo : EIATTR_NUM_BARRIERS
	.align		4
        /*0070*/ 	.byte	0x02, 0x4c
        /*0072*/ 	.byte	0x01
	.zero		1


	//----- nvinfo : EIATTR_MERCURY_ISA_VERSION
	.align		4
        /*0074*/ 	.byte	0x03, 0x5f
        /*0076*/ 	.short	0x0101


	//----- nvinfo : EIATTR_VRC_CTA_INIT_COUNT
	.align		4
        /*0078*/ 	.byte	0x02, 0x4a
	.zero		1
	.zero		1


	//----- nvinfo : EIATTR_EXIT_INSTR_OFFSETS
	.align		4
        /*007c*/ 	.byte	0x04, 0x1c
        /*007e*/ 	.short	(.L_21 - .L_20)


	//   ....[0]....
.L_20:
        /*0080*/ 	.word	0x000006a0


	//   ....[1]....
        /*0084*/ 	.word	0x000006f0


	//----- nvinfo : EIATTR_CBANK_PARAM_SIZE
	.align		4
.L_21:
        /*0088*/ 	.byte	0x03, 0x19
        /*008a*/ 	.short	0x0024


	//----- nvinfo : EIATTR_PARAM_CBANK
	.align		4
        /*008c*/ 	.byte	0x04, 0x0a
        /*008e*/ 	.short	(.L_23 - .L_22)
	.align		4
.L_22:
        /*0090*/ 	.word	index@(.nv.constant0._Z20tiled_mat_mul_kernelPKfS0_Pfiii)
        /*0094*/ 	.short	0x0380
        /*0096*/ 	.short	0x0024


	//----- nvinfo : EIATTR_SW_WAR
	.align		4
.L_23:
        /*0098*/ 	.byte	0x04, 0x36
        /*009a*/ 	.short	(.L_25 - .L_24)
.L_24:
        /*009c*/ 	.word	0x00000008
.L_25:


//--------------------- .nv.callgraph             --------------------------
	.section	.nv.callgraph,"",@"SHT_CUDA_CALLGRAPH"
	.align	4
	.sectionentsize	8
	.align		4
        /*0000*/ 	.word	0x00000000
	.align		4
        /*0004*/ 	.word	0xffffffff
	.align		4
        /*0008*/ 	.word	0x00000000
	.align		4
        /*000c*/ 	.word	0xfffffffe
	.align		4
        /*0010*/ 	.word	0x00000000
	.align		4
        /*0014*/ 	.word	0xfffffffd
	.align		4
        /*0018*/ 	.word	0x00000000
	.align		4
        /*001c*/ 	.word	0xfffffffc


//--------------------- .text._Z20tiled_mat_mul_kernelPKfS0_Pfiii --------------------------
	.section	.text._Z20tiled_mat_mul_kernelPKfS0_Pfiii,"ax",@progbits
	.align	128
        .global         _Z20tiled_mat_mul_kernelPKfS0_Pfiii
        .type           _Z20tiled_mat_mul_kernelPKfS0_Pfiii,@function
        .size           _Z20tiled_mat_mul_kernelPKfS0_Pfiii,(.L_x_3 - _Z20tiled_mat_mul_kernelPKfS0_Pfiii)
        .other          _Z20tiled_mat_mul_kernelPKfS0_Pfiii,@"STO_CUDA_ENTRY STV_DEFAULT"
_Z20tiled_mat_mul_kernelPKfS0_Pfiii:
.text._Z20tiled_mat_mul_kernelPKfS0_Pfiii:
[----:B------:R-:W-:Y:S01]  /*0000*/  LDC R1, c[0x0][0x37c] ;  /* 0x0000df00ff017b82 */ /* 0x000fe20000000800 */
[----:B------:R-:W0:Y:S01]  /*0010*/  S2R R0, SR_CTAID.Y ;  /* 0x0000000000007919 */ /* 0x000e220000002600 */
[----:B------:R-:W1:Y:S01]  /*0020*/  LDCU UR5, c[0x0][0x39c] ;  /* 0x00007380ff0577ac */ /* 0x000e620008000800 */
[----:B------:R-:W-:Y:S01]  /*0030*/  HFMA2 R16, -RZ, RZ, 0, 0 ;  /* 0x00000000ff107431 */ /* 0x000fe200000001ff */
[----:B------:R-:W0:Y:S01]  /*0040*/  S2R R4, SR_TID.Y ;  /* 0x0000000000047919 */ /* 0x000e220000002200 */
[----:B------:R-:W2:Y:S01]  /*0050*/  LDCU UR9, c[0x0][0x3a0] ;  /* 0x00007400ff0977ac */ /* 0x000ea20008000800 */
[----:B------:R-:W3:Y:S01]  /*0060*/  S2R R10, SR_CTAID.X ;  /* 0x00000000000a7919 */ /* 0x000ee20000002500 */
[----:B------:R-:W4:Y:S01]  /*0070*/  LDCU.64 UR6, c[0x0][0x358] ;  /* 0x00006b00ff0677ac */ /* 0x000f220008000a00 */
[----:B------:R-:W3:Y:S01]  /*0080*/  S2R R5, SR_TID.X ;  /* 0x0000000000057919 */ /* 0x000ee20000002100 */
[----:B-1----:R-:W-:Y:S01]  /*0090*/  UISETP.GE.AND UP0, UPT, UR5, 0x1, UPT ;  /* 0x000000010500788c */ /* 0x002fe2000bf06270 */
[----:B0-----:R-:W-:-:S02]  /*00a0*/  LEA R0, R0, R4, 0x4 ;  /* 0x0000000400007211 */ /* 0x001fc400078e20ff */
[----:B---3--:R-:W-:-:S06]  /*00b0*/  LEA R3, R10, R5, 0x4 ;  /* 0x000000050a037211 */ /* 0x008fcc00078e20ff */
[----:B--2-4-:R-:W-:Y:S05]  /*00c0*/  BRA.U !UP0, `(.L_x_0) ;  /* 0x0000000508687547 */ /* 0x014fea000b800000 */
[----:B------:R-:W0:Y:S01]  /*00d0*/  S2R R9, SR_CgaCtaId ;  /* 0x0000000000097919 */ /* 0x000e220000008800 */
[----:B------:R-:W1:Y:S01]  /*00e0*/  LDCU UR8, c[0x0][0x3a0] ;  /* 0x00007400ff0877ac */ /* 0x000e620008000800 */
[----:B------:R-:W2:Y:S01]  /*00f0*/  LDC R2, c[0x0][0x3a0] ;  /* 0x0000e800ff027b82 */ /* 0x000ea20000000800 */
[----:B------:R-:W-:Y:S01]  /*0100*/  MOV R6, 0x400 ;  /* 0x0000040000067802 */ /* 0x000fe20000000f00 */
[----:B------:R-:W-:Y:S01]  /*0110*/  UIADD3 UR4, UPT, UPT, UR5, 0xf, URZ ;  /* 0x0000000f05047890 */ /* 0x000fe2000fffe0ff */
[----:B------:R-:W-:Y:S01]  /*0120*/  MOV R16, RZ ;  /* 0x000000ff00107202 */ /* 0x000fe20000000f00 */
[----:B------:R-:W3:Y:S01]  /*0130*/  LDCU.64 UR10, c[0x0][0x398] ;  /* 0x00007300ff0a77ac */ /* 0x000ee20008000a00 */
[----:B------:R-:W-:Y:S01]  /*0140*/  IADD3 R8, PT, PT, R6, 0x440, RZ ;  /* 0x0000044006087810 */ /* 0x000fe20007ffe0ff */
[----:B------:R-:W-:-:S04]  /*0150*/  USHF.R.U32.HI UR4, URZ, 0x4, UR4 ;  /* 0x00000004ff047899 */ /* 0x000fc80008011604 */
[----:B------:R-:W-:Y:S01]  /*0160*/  UIADD3 UR4, UPT, UPT, -UR4, URZ, URZ ;  /* 0x000000ff04047290 */ /* 0x000fe2000fffe1ff */
[C---:B0-----:R-:W-:Y:S02]  /*0170*/  LEA R7, R9.reuse, R6, 0x18 ;  /* 0x0000000609077211 */ /* 0x041fe400078ec0ff */
[----:B------:R-:W-:Y:S01]  /*0180*/  LEA R8, R9, R8, 0x18 ;  /* 0x0000000809087211 */ /* 0x000fe200078ec0ff */
[C---:B-1----:R-:W-:Y:S02]  /*0190*/  IMAD R9, R4.reuse, UR8, R5 ;  /* 0x0000000804097c24 */ /* 0x042fe4000f8e0205 */
[----:B------:R-:W-:Y:S01]  /*01a0*/  IMAD R6, R4, 0x44, R7 ;  /* 0x0000004404067824 */ /* 0x000fe200078e0207 */
[C---:B------:R-:W-:Y:S01]  /*01b0*/  LEA R7, R5.reuse, R8, 0x2 ;  /* 0x0000000805077211 */ /* 0x040fe200078e10ff */
[----:B------:R-:W-:Y:S01]  /*01c0*/  IMAD R8, R0, UR5, R5 ;  /* 0x0000000500087c24 */ /* 0x000fe2000f8e0205 */
[----:B------:R-:W-:Y:S02]  /*01d0*/  LEA R9, R10, R9, 0x4 ;  /* 0x000000090a097211 */ /* 0x000fe400078e20ff */
[----:B------:R-:W-:Y:S01]  /*01e0*/  LEA R10, R5, R6, 0x2 ;  /* 0x00000006050a7211 */ /* 0x000fe200078e10ff */
[----:B---3--:R-:W-:-:S07]  /*01f0*/  IMAD R11, R4, 0x44, R7 ;  /* 0x00000044040b7824 */ /* 0x008fce00078e0207 */
.L_x_1:
[----:B------:R-:W-:Y:S01]  /*0200*/  ISETP.GE.AND P1, PT, R5, UR11, PT ;  /* 0x0000000b05007c0c */ /* 0x000fe2000bf26270 */
[----:B------:R-:W-:Y:S01]  /*0210*/  HFMA2 R18, -RZ, RZ, 0, 0 ;  /* 0x00000000ff127431 */ /* 0x000fe200000001ff */
[----:B--2---:R-:W-:Y:S02]  /*0220*/  ISETP.GE.AND P0, PT, R3, R2, PT ;  /* 0x000000020300720c */ /* 0x004fe40003f06270 */
[----:B------:R-:W-:Y:S02]  /*0230*/  ISETP.GE.OR P1, PT, R0, UR10, P1 ;  /* 0x0000000a00007c0c */ /* 0x000fe40008f26670 */
[----:B------:R-:W-:Y:S02]  /*0240*/  ISETP.GE.OR P0, PT, R4, UR11, P0 ;  /* 0x0000000b04007c0c */ /* 0x000fe40008706670 */
[----:B------:R-:W-:-:S09]  /*0250*/  MOV R17, RZ ;  /* 0x000000ff00117202 */ /* 0x000fd20000000f00 */
[----:B------:R-:W0:Y:S08]  /*0260*/  @!P1 LDC.64 R14, c[0x0][0x380] ;  /* 0x0000e000ff0e9b82 */ /* 0x000e300000000a00 */
[----:B------:R-:W1:Y:S01]  /*0270*/  @!P0 LDC.64 R12, c[0x0][0x388] ;  /* 0x0000e200ff0c8b82 */ /* 0x000e620000000a00 */
[----:B0-----:R-:W-:-:S05]  /*0280*/  @!P1 IMAD.WIDE.U32 R14, R8, 0x4, R14 ;  /* 0x00000004080e9825 */ /* 0x001fca00078e000e */
[----:B------:R-:W2:Y:S01]  /*0290*/  @!P1 LDG.E R17, desc[UR6][R14.64] ;  /* 0x000000060e119981 */ /* 0x000ea2000c1e1900 */
[----:B-1----:R-:W-:-:S05]  /*02a0*/  @!P0 IMAD.WIDE R12, R9, 0x4, R12 ;  /* 0x00000004090c8825 */ /* 0x002fca00078e020c */
[----:B------:R-:W3:Y:S01]  /*02b0*/  @!P0 LDG.E R18, desc[UR6][R12.64] ;  /* 0x000000060c128981 */ /* 0x000ee2000c1e1900 */
[----:B------:R-:W-:-:S04]  /*02c0*/  UIADD3 UR4, UPT, UPT, UR4, 0x1, URZ ;  /* 0x0000000104047890 */ /* 0x000fc8000fffe0ff */
[----:B------:R-:W-:Y:S01]  /*02d0*/  UISETP.NE.AND UP0, UPT, UR4, URZ, UPT ;  /* 0x000000ff0400728c */ /* 0x000fe2000bf05270 */
[----:B------:R-:W-:Y:S02]  /*02e0*/  IADD3 R5, PT, PT, R5, 0x10, RZ ;  /* 0x0000001005057810 */ /* 0x000fe40007ffe0ff */
[----:B------:R-:W-:Y:S02]  /*02f0*/  IADD3 R4, PT, PT, R4, 0x10, RZ ;  /* 0x0000001004047810 */ /* 0x000fe40007ffe0ff */
[----:B------:R-:W-:Y:S02]  /*0300*/  IADD3 R8, PT, PT, R8, 0x10, RZ ;  /* 0x0000001008087810 */ /* 0x000fe40007ffe0ff */
[----:B------:R-:W-:Y:S01]  /*0310*/  LEA R9, R2, R9, 0x4 ;  /* 0x0000000902097211 */ /* 0x000fe200078e20ff */
[----:B--2---:R-:W-:Y:S04]  /*0320*/  STS [R10], R17 ;  /* 0x000000110a007388 */ /* 0x004fe80000000800 */
[----:B---3--:R-:W-:Y:S01]  /*0330*/  STS [R11], R18 ;  /* 0x000000120b007388 */ /* 0x008fe20000000800 */
[----:B------:R-:W-:Y:S06]  /*0340*/  BAR.SYNC.DEFER_BLOCKING 0x0 ;  /* 0x0000000000007b1d */ /* 0x000fec0000010000 */
[----:B------:R-:W-:Y:S04]  /*0350*/  LDS R27, [R6] ;  /* 0x00000000061b7984 */ /* 0x000fe80000000800 */
[----:B------:R-:W0:Y:S04]  /*0360*/  LDS R26, [R7] ;  /* 0x00000000071a7984 */ /* 0x000e280000000800 */
[----:B------:R-:W-:Y:S04]  /*0370*/  LDS R29, [R6+0x4] ;  /* 0x00000400061d7984 */ /* 0x000fe80000000800 */
[----:B------:R-:W1:Y:S04]  /*0380*/  LDS R28, [R7+0x44] ;  /* 0x00004400071c7984 */ /* 0x000e680000000800 */
[----:B------:R-:W-:Y:S04]  /*0390*/  LDS R20, [R6+0x8] ;  /* 0x0000080006147984 */ /* 0x000fe80000000800 */
[----:B------:R-:W2:Y:S04]  /*03a0*/  LDS R21, [R7+0x88] ;  /* 0x0000880007157984 */ /* 0x000ea80000000800 */
[----:B------:R-:W-:Y:S04]  /*03b0*/  LDS R24, [R6+0xc] ;  /* 0x00000c0006187984 */ /* 0x000fe80000000800 */
[----:B------:R-:W3:Y:S04]  /*03c0*/  LDS R25, [R7+0xcc] ;  /* 0x0000cc0007197984 */ /* 0x000ee80000000800 */
[----:B------:R-:W-:Y:S04]  /*03d0*/  LDS R22, [R6+0x10] ;  /* 0x0000100006167984 */ /* 0x000fe80000000800 */
[----:B------:R-:W4:Y:S04]  /*03e0*/  LDS R23, [R7+0x110] ;  /* 0x0001100007177984 */ /* 0x000f280000000800 */
[----:B------:R-:W-:Y:S04]  /*03f0*/  LDS R18, [R6+0x14] ;  /* 0x0000140006127984 */ /* 0x000fe80000000800 */
[----:B------:R-:W5:Y:S04]  /*0400*/  LDS R19, [R7+0x154] ;  /* 0x0001540007137984 */ /* 0x000f680000000800 */
[----:B------:R-:W-:Y:S04]  /*0410*/  LDS R12, [R6+0x18] ;  /* 0x00001800060c7984 */ /* 0x000fe80000000800 */
[----:B------:R-:W5:Y:S04]  /*0420*/  LDS R13, [R7+0x198] ;  /* 0x00019800070d7984 */ /* 0x000f680000000800 */
[----:B------:R-:W-:Y:S04]  /*0430*/  LDS R14, [R6+0x1c] ;  /* 0x00001c00060e7984 */ /* 0x000fe80000000800 */
[----:B------:R-:W5:Y:S01]  /*0440*/  LDS R15, [R7+0x1dc] ;  /* 0x0001dc00070f7984 */ /* 0x000f620000000800 */
[----:B0-----:R-:W-:-:S03]  /*0450*/  FFMA R26, R27, R26, R16 ;  /* 0x0000001a1b1a7223 */ /* 0x001fc60000000010 */
[----:B------:R-:W-:Y:S04]  /*0460*/  LDS R16, [R6+0x20] ;  /* 0x0000200006107984 */ /* 0x000fe80000000800 */
[----:B------:R-:W0:Y:S01]  /*0470*/  LDS R17, [R7+0x220] ;  /* 0x0002200007117984 */ /* 0x000e220000000800 */
[----:B-1----:R-:W-:-:S04]  /*0480*/  FFMA R29, R29, R28, R26 ;  /* 0x0000001c1d1d7223 */ /* 0x002fc8000000001a */
[----:B--2---:R-:W-:Y:S02]  /*0490*/  FFMA R21, R20, R21, R29 ;  /* 0x0000001514157223 */ /* 0x004fe4000000001d */
[----:B------:R-:W-:Y:S02]  /*04a0*/  LDS R20, [R7+0x264] ;  /* 0x0002640007147984 */ /* 0x000fe40000000800 */
[----:B---3--:R-:W-:Y:S02]  /*04b0*/  FFMA R25, R24, R25, R21 ;  /* 0x0000001918197223 */ /* 0x008fe40000000015 */
[----:B------:R-:W1:Y:S02]  /*04c0*/  LDS R21, [R6+0x24] ;  /* 0x0000240006157984 */ /* 0x000e640000000800 */
[----:B----4-:R-:W-:Y:S02]  /*04d0*/  FFMA R25, R22, R23, R25 ;  /* 0x0000001716197223 */ /* 0x010fe40000000019 */
[----:B------:R-:W-:Y:S02]  /*04e0*/  LDS R22, [R6+0x28] ;  /* 0x0000280006167984 */ /* 0x000fe40000000800 */
[----:B-----5:R-:W-:-:S02]  /*04f0*/  FFMA R25, R18, R19, R25 ;  /* 0x0000001312197223 */ /* 0x020fc40000000019 */
[----:B------:R-:W2:Y:S04]  /*0500*/  LDS R23, [R7+0x2a8] ;  /* 0x0002a80007177984 */ /* 0x000ea80000000800 */
[----:B------:R-:W-:Y:S01]  /*0510*/  LDS R18, [R6+0x2c] ;  /* 0x00002c0006127984 */ /* 0x000fe20000000800 */
[----:B------:R-:W-:-:S03]  /*0520*/  FFMA R25, R12, R13, R25 ;  /* 0x0000000d0c197223 */ /* 0x000fc60000000019 */
[----:B------:R-:W3:Y:S04]  /*0530*/  LDS R19, [R7+0x2ec] ;  /* 0x0002ec0007137984 */ /* 0x000ee80000000800 */
[----:B------:R-:W-:Y:S01]  /*0540*/  LDS R12, [R6+0x30] ;  /* 0x00003000060c7984 */ /* 0x000fe20000000800 */
[----:B------:R-:W-:-:S03]  /*0550*/  FFMA R25, R14, R15, R25 ;  /* 0x0000000f0e197223 */ /* 0x000fc60000000019 */
[----:B------:R-:W4:Y:S04]  /*0560*/  LDS R13, [R7+0x330] ;  /* 0x00033000070d7984 */ /* 0x000f280000000800 */
[----:B------:R-:W-:Y:S01]  /*0570*/  LDS R14, [R6+0x34] ;  /* 0x00003400060e7984 */ /* 0x000fe20000000800 */
[----:B0-----:R-:W-:-:S03]  /*0580*/  FFMA R26, R16, R17, R25 ;  /* 0x00000011101a7223 */ /* 0x001fc60000000019 */
[----:B------:R-:W0:Y:S04]  /*0590*/  LDS R15, [R7+0x374] ;  /* 0x00037400070f7984 */ /* 0x000e280000000800 */
[----:B------:R-:W-:Y:S04]  /*05a0*/  LDS R24, [R6+0x38] ;  /* 0x0000380006187984 */ /* 0x000fe80000000800 */
[----:B------:R-:W5:Y:S04]  /*05b0*/  LDS R25, [R7+0x3b8] ;  /* 0x0003b80007197984 */ /* 0x000f680000000800 */
[----:B------:R-:W-:Y:S04]  /*05c0*/  LDS R16, [R6+0x3c] ;  /* 0x00003c0006107984 */ /* 0x000fe80000000800 */
[----:B------:R-:W5:Y:S01]  /*05d0*/  LDS R17, [R7+0x3fc] ;  /* 0x0003fc0007117984 */ /* 0x000f620000000800 */
[----:B-1----:R-:W-:-:S04]  /*05e0*/  FFMA R21, R21, R20, R26 ;  /* 0x0000001415157223 */ /* 0x002fc8000000001a */
[----:B--2---:R-:W-:-:S04]  /*05f0*/  FFMA R21, R22, R23, R21 ;  /* 0x0000001716157223 */ /* 0x004fc80000000015 */
[----:B---3--:R-:W-:-:S04]  /*0600*/  FFMA R19, R18, R19, R21 ;  /* 0x0000001312137223 */ /* 0x008fc80000000015 */
[----:B----4-:R-:W-:-:S04]  /*0610*/  FFMA R13, R12, R13, R19 ;  /* 0x0000000d0c0d7223 */ /* 0x010fc80000000013 */
[----:B0-----:R-:W-:-:S04]  /*0620*/  FFMA R13, R14, R15, R13 ;  /* 0x0000000f0e0d7223 */ /* 0x001fc8000000000d */
[----:B-----5:R-:W-:-:S04]  /*0630*/  FFMA R13, R24, R25, R13 ;  /* 0x00000019180d7223 */ /* 0x020fc8000000000d */
[----:B------:R-:W-:Y:S01]  /*0640*/  FFMA R16, R16, R17, R13 ;  /* 0x0000001110107223 */ /* 0x000fe2000000000d */
[----:B------:R-:W-:Y:S06]  /*0650*/  BAR.SYNC.DEFER_BLOCKING 0x0 ;  /* 0x0000000000007b1d */ /* 0x000fec0000010000 */
[----:B------:R-:W-:Y:S05]  /*0660*/  BRA.U UP0, `(.L_x_1) ;  /* 0xfffffff900e47547 */ /* 0x000fea000b83ffff */
.L_x_0:
[----:B------:R-:W0:Y:S01]  /*0670*/  LDCU UR4, c[0x0][0x398] ;  /* 0x00007300ff0477ac */ /* 0x000e220008000800 */
[----:B------:R-:W-:-:S04]  /*0680*/  ISETP.GE.AND P0, PT, R3, UR9, PT ;  /* 0x0000000903007c0c */ /* 0x000fc8000bf06270 */
[----:B0-----:R-:W-:-:S13]  /*0690*/  ISETP.GE.OR P0, PT, R0, UR4, P0 ;  /* 0x0000000400007c0c */ /* 0x001fda0008706670 */
[----:B------:R-:W-:Y:S05]  /*06a0*/  @P0 EXIT ;  /* 0x000000000000094d */ /* 0x000fea0003800000 */
[----:B------:R-:W0:Y:S01]  /*06b0*/  LDC.64 R4, c[0x0][0x390] ;  /* 0x0000e400ff047b82 */ /* 0x000e220000000a00 */
[----:B------:R-:W-:-:S04]  /*06c0*/  IMAD R3, R0, UR9, R3 ;  /* 0x0000000900037c24 */ /* 0x000fc8000f8e0203 */
[----:B0-----:R-:W-:-:S05]  /*06d0*/  IMAD.WIDE.U32 R2, R3, 0x4, R4 ;  /* 0x0000000403027825 */ /* 0x001fca00078e0004 */
[----:B------:R-:W-:Y:S01]  /*06e0*/  STG.E desc[UR6][R2.64], R16 ;  /* 0x0000001002007986 */ /* 0x000fe2000c101906 */
[----:B------:R-:W-:Y:S05]  /*06f0*/  EXIT ;  /* 0x000000000000794d */ /* 0x000fea0003800000 */
.L_x_2:
[----:B------:R-:W-:-:S00]  /*0700*/  BRA `(.L_x_2) ;  /* 0xfffffffc00fc7947 */ /* 0x000fc0000383ffff */
[----:B------:R-:W-:-:S00]  /*0710*/  NOP ;  /* 0x0000000000007918 */ /* 0x000fc00000000000 */
        /* <DEDUP_REMOVED lines=14> */
.L_x_3:


//--------------------- .nv.shared._Z20tiled_mat_mul_kernelPKfS0_Pfiii --------------------------
	.section	.nv.shared._Z20tiled_mat_mul_kernelPKfS0_Pfiii,"aw",@nobits
	.sectionflags	@""
	.align	4
.nv.shared._Z20tiled_mat_mul_kernelPKfS0_Pfiii:
	.zero		3200


//--------------------- .nv.shared.reserved.0     --------------------------
	.section	.nv.shared.reserved.0,"aw",@nobits
	.weak		__nv_reservedSMEM_offset_0_alias
	.size		__nv_reservedSMEM_offset_0_alias, 0, 64
	.other		__nv_reservedSMEM_offset_0_alias,@"STO_CUDA_RESERVED_SHARED STV_DEFAULT"
__nv_reservedSMEM_offset_0_alias:
	.zero		0
	.zero		64


//--------------------- .nv.constant0._Z20tiled_mat_mul_kernelPKfS0_Pfiii --------------------------
	.section	.nv.constant0._Z20tiled_mat_mul_kernelPKfS0_Pfiii,"a",@progbits
	.sectionflags	@""
	.align	4
.nv.constant0._Z20tiled_mat_mul_kernelPKfS0_Pfiii:
	.zero		932


//--------------------- SYMBOLS --------------------------

	.type		.nv.reservedSmem.offset0,@object
	.size		.nv.reservedSmem.offset0,0x4
	.type		.nv.reservedSmem.cap,@object
	.size		.nv.reservedSmem.cap,0x4
